//
// Generated by NVIDIA NVVM Compiler
//
// Compiler Build ID: CL-36424714
// Cuda compilation tools, release 13.0, V13.0.88
// Based on NVVM 20.0.0
//

.version 9.0
.target sm_100
.address_size 64

	// .globl	histgramMakerKernel_naive

.visible .entry histgramMakerKernel_naive(
	.param .u64 .ptr .align 1 histgramMakerKernel_naive_param_0,
	.param .u64 .ptr .align 1 histgramMakerKernel_naive_param_1,
	.param .u32 histgramMakerKernel_naive_param_2
)
{
	.reg .pred 	%p<2>;
	.reg .b32 	%r<8>;
	.reg .b64 	%rd<9>;

	ld.param.u64 	%rd1, [histgramMakerKernel_naive_param_0];
	ld.param.u64 	%rd2, [histgramMakerKernel_naive_param_1];
	ld.param.u32 	%r2, [histgramMakerKernel_naive_param_2];
	mov.u32 	%r3, %ntid.x;
	mov.u32 	%r4, %ctaid.x;
	mov.u32 	%r5, %tid.x;
	mad.lo.s32 	%r1, %r3, %r4, %r5;
	setp.ge.s32 	%p1, %r1, %r2;
	@%p1 bra 	$L__BB0_2;
	cvta.to.global.u64 	%rd3, %rd2;
	cvta.to.global.u64 	%rd4, %rd1;
	cvt.s64.s32 	%rd5, %r1;
	add.s64 	%rd6, %rd3, %rd5;
	ld.global.u8 	%r6, [%rd6];
	mul.wide.u32 	%rd7, %r6, 4;
	add.s64 	%rd8, %rd4, %rd7;
	atom.global.add.u32 	%r7, [%rd8], 1;
$L__BB0_2:
	ret;

}


// ===== COMPILED SASS (sm_100) =====

	.target	sm_100

	.elftype	@"ET_EXEC"


//--------------------- .note.nv.tkinfo           --------------------------
	.section	.note.nv.tkinfo,"",@"SHT_NOTE"
	.sectionflags	@"SHF_NOTE_NV_TKINFO"
	.tkinfo
        /*0018*/ 	.word	0x00000002
        /*0030*/ 	.string	""
        /*0030*/ 	.string	"ptxas"
        /*0030*/ 	.string	"Cuda compilation tools, release 13.0, V13.0.88"
        /*0030*/ 	.string	"Build cuda_13.0.r13.0/compiler.36424714_0"
        /*0030*/ 	.string	"-arch sm_100 -m 64 "



//--------------------- .note.nv.cuinfo           --------------------------
	.section	.note.nv.cuinfo,"",@"SHT_NOTE"
	.sectionflags	@"SHF_NOTE_NV_CUINFO"
        /*0018*/ 	.short	0x0002
        /*001a*/ 	.short	0x0064
        /*001c*/ 	.short	0x0082
	.zero		2


//--------------------- .nv.info                  --------------------------
	.section	.nv.info,"",@"SHT_CUDA_INFO"
	.align	4


	//----- nvinfo : EIATTR_REGCOUNT
	.align		4
        /*0000*/ 	.byte	0x04, 0x2f
        /*0002*/ 	.short	(.L_1 - .L_0)
	.align		4
.L_0:
        /*0004*/ 	.word	index@(histgramMakerKernel_naive)
        /*0008*/ 	.word	0x0000000a


	//----- nvinfo : EIATTR_FRAME_SIZE
	.align		4
.L_1:
        /*000c*/ 	.byte	0x04, 0x11
        /*000e*/ 	.short	(.L_3 - .L_2)
	.align		4
.L_2:
        /*0010*/ 	.word	index@(histgramMakerKernel_naive)
        /*0014*/ 	.word	0x00000000


	//----- nvinfo : EIATTR_MIN_STACK_SIZE
	.align		4
.L_3:
        /*0018*/ 	.byte	0x04, 0x12
        /*001a*/ 	.short	(.L_5 - .L_4)
	.align		4
.L_4:
        /*001c*/ 	.word	index@(histgramMakerKernel_naive)
        /*0020*/ 	.word	0x00000000
.L_5:


//--------------------- .nv.compat                --------------------------
	.section	.nv.compat,"",@"SHT_CUDA_COMPAT_INFO"
	.align	4
        /*0000*/ 	.byte	0x02, 0x09, 0x00, 0x00, 0x02, 0x02, 0x01, 0x00, 0x02, 0x05, 0x05, 0x00, 0x03, 0x07, 0x01, 0x01
        /*0010*/ 	.byte	0x02, 0x03, 0x00, 0x00, 0x02, 0x06, 0x01, 0x00, 0x04, 0x0b, 0x08, 0x00, 0x09, 0x00, 0x00, 0x00
        /*0020*/ 	.byte	0x00, 0x00, 0x00, 0x00


//--------------------- .nv.info.histgramMakerKernel_naive --------------------------
	.section	.nv.info.histgramMakerKernel_naive,"",@"SHT_CUDA_INFO"
	.sectionflags	@""
	.align	4


	//----- nvinfo : EIATTR_CUDA_API_VERSION
	.align		4
        /*0000*/ 	.byte	0x04, 0x37
        /*0002*/ 	.short	(.L_7 - .L_6)
.L_6:
        /*0004*/ 	.word	0x00000082


	//----- nvinfo : EIATTR_KPARAM_INFO
	.align		4
.L_7:
        /*0008*/ 	.byte	0x04, 0x17
        /*000a*/ 	.short	(.L_9 - .L_8)
.L_8:
        /*000c*/ 	.word	0x00000000
        /*0010*/ 	.short	0x0002
        /*0012*/ 	.short	0x0010
        /*0014*/ 	.byte	0x00, 0xf0, 0x11, 0x00


	//----- nvinfo : EIATTR_KPARAM_INFO
	.align		4
.L_9:
        /*0018*/ 	.byte	0x04, 0x17
        /*001a*/ 	.short	(.L_11 - .L_10)
.L_10:
        /*001c*/ 	.word	0x00000000
        /*0020*/ 	.short	0x0001
        /*0022*/ 	.short	0x0008
        /*0024*/ 	.byte	0x00, 0xf5, 0x21, 0x00


	//----- nvinfo : EIATTR_KPARAM_INFO
	.align		4
.L_11:
        /*0028*/ 	.byte	0x04, 0x17
        /*002a*/ 	.short	(.L_13 - .L_12)
.L_12:
        /*002c*/ 	.word	0x00000000
        /*0030*/ 	.short	0x0000
        /*0032*/ 	.short	0x0000
        /*0034*/ 	.byte	0x00, 0xf5, 0x21, 0x00


	//----- nvinfo : EIATTR_SPARSE_MMA_MASK
	.align		4
.L_13:
        /*0038*/ 	.byte	0x03, 0x50
        /*003a*/ 	.short	0x0000


	//----- nvinfo : EIATTR_MAXREG_COUNT
	.align		4
        /*003c*/ 	.byte	0x03, 0x1b
        /*003e*/ 	.short	0x00ff


	//----- nvinfo : EIATTR_MERCURY_ISA_VERSION
	.align		4
        /*0040*/ 	.byte	0x03, 0x5f
        /*0042*/ 	.short	0x0101


	//----- nvinfo : EIATTR_VRC_CTA_INIT_COUNT
	.align		4
        /*0044*/ 	.byte	0x02, 0x4a
	.zero		1
	.zero		1


	//----- nvinfo : EIATTR_EXIT_INSTR_OFFSETS
	.align		4
        /*0048*/ 	.byte	0x04, 0x1c
        /*004a*/ 	.short	(.L_15 - .L_14)


	//   ....[0]....
.L_14:
        /*004c*/ 	.word	0x00000070


	//   ....[1]....
        /*0050*/ 	.word	0x00000110


	//----- nvinfo : EIATTR_CBANK_PARAM_SIZE
	.align		4
.L_15:
        /*0054*/ 	.byte	0x03, 0x19
        /*0056*/ 	.short	0x0014


	//----- nvinfo : EIATTR_PARAM_CBANK
	.align		4
        /*0058*/ 	.byte	0x04, 0x0a
        /*005a*/ 	.short	(.L_17 - .L_16)
	.align		4
.L_16:
        /*005c*/ 	.word	index@(.nv.constant0.histgramMakerKernel_naive)
        /*0060*/ 	.short	0x0380
        /*0062*/ 	.short	0x0014


	//----- nvinfo : EIATTR_SW_WAR
	.align		4
.L_17:
        /*0064*/ 	.byte	0x04, 0x36
        /*0066*/ 	.short	(.L_19 - .L_18)
.L_18:
        /*0068*/ 	.word	0x00000008
.L_19:


//--------------------- .nv.callgraph             --------------------------
	.section	.nv.callgraph,"",@"SHT_CUDA_CALLGRAPH"
	.align	4
	.sectionentsize	8
	.align		4
        /*0000*/ 	.word	0x00000000
	.align		4
        /*0004*/ 	.word	0xffffffff
	.align		4
        /*0008*/ 	.word	0x00000000
	.align		4
        /*000c*/ 	.word	0xfffffffe
	.align		4
        /*0010*/ 	.word	0x00000000
	.align		4
        /*0014*/ 	.word	0xfffffffd
	.align		4
        /*0018*/ 	.word	0x00000000
	.align		4
        /*001c*/ 	.word	0xfffffffc


//--------------------- .text.histgramMakerKernel_naive --------------------------
	.section	.text.histgramMakerKernel_naive,"ax",@progbits
	.align	128
        .global         histgramMakerKernel_naive
        .type           histgramMakerKernel_naive,@function
        .size           histgramMakerKernel_naive,(.L_x_1 - histgramMakerKernel_naive)
        .other          histgramMakerKernel_naive,@"STO_CUDA_ENTRY STV_DEFAULT"
histgramMakerKernel_naive:
.text.histgramMakerKernel_naive:
[----:B------:R-:W-:Y:S01]  /*0000*/  LDC R1, c[0x0][0x37c] ;  /* 0x0000df00ff017b82 */ /* 0x000fe20000000800 */
[----:B------:R-:W0:Y:S01]  /*0010*/  S2R R0, SR_CTAID.X ;  /* 0x0000000000007919 */ /* 0x000e220000002500 */
[----:B------:R-:W0:Y:S01]  /*0020*/  LDCU UR4, c[0x0][0x360] ;  /* 0x00006c00ff0477ac */ /* 0x000e220008000800 */
[----:B------:R-:W0:Y:S01]  /*0030*/  S2R R3, SR_TID.X ;  /* 0x0000000000037919 */ /* 0x000e220000002100 */
[----:B------:R-:W1:Y:S01]  /*0040*/  LDCU UR5, c[0x0][0x390] ;  /* 0x00007200ff0577ac */ /* 0x000e620008000800 */
[----:B0-----:R-:W-:-:S05]  /*0050*/  IMAD R0, R0, UR4, R3 ;  /* 0x0000000400007c24 */ /* 0x001fca000f8e0203 */
[----:B-1----:R-:W-:-:S13]  /*0060*/  ISETP.GE.AND P0, PT, R0, UR5, PT ;  /* 0x0000000500007c0c */ /* 0x002fda000bf06270 */
[----:B------:R-:W-:Y:S05]  /*0070*/  @P0 EXIT ;  /* 0x000000000000094d */ /* 0x000fea0003800000 */
[----:B------:R-:W0:Y:S01]  /*0080*/  LDCU.64 UR6, c[0x0][0x388] ;  /* 0x00007100ff0677ac */ /* 0x000e220008000a00 */
[----:B------:R-:W1:Y:S01]  /*0090*/  LDC.64 R2, c[0x0][0x380] ;  /* 0x0000e000ff027b82 */ /* 0x000e620000000a00 */
[----:B------:R-:W2:Y:S01]  /*00a0*/  LDCU.64 UR4, c[0x0][0x358] ;  /* 0x00006b00ff0477ac */ /* 0x000ea20008000a00 */
[----:B0-----:R-:W-:-:S04]  /*00b0*/  IADD3 R4, P0, PT, R0, UR6, RZ ;  /* 0x0000000600047c10 */ /* 0x001fc8000ff1e0ff */
[----:B------:R-:W-:-:S06]  /*00c0*/  LEA.HI.X.SX32 R5, R0, UR7, 0x1, P0 ;  /* 0x0000000700057c11 */ /* 0x000fcc00080f0eff */
[----:B--2---:R-:W1:Y:S01]  /*00d0*/  LDG.E.U8 R5, desc[UR4][R4.64] ;  /* 0x0000000404057981 */ /* 0x004e62000c1e1100 */
[----:B------:R-:W-:Y:S02]  /*00e0*/  HFMA2 R7, -RZ, RZ, 0, 5.9604644775390625e-08 ;  /* 0x00000001ff077431 */ /* 0x000fe400000001ff */
[----:B-1----:R-:W-:-:S05]  /*00f0*/  IMAD.WIDE.U32 R2, R5, 0x4, R2 ;  /* 0x0000000405027825 */ /* 0x002fca00078e0002 */
[----:B------:R-:W-:Y:S01]  /*0100*/  REDG.E.ADD.STRONG.GPU desc[UR4][R2.64], R7 ;  /* 0x000000070200798e */ /* 0x000fe2000c12e104 */
[----:B------:R-:W-:Y:S05]  /*0110*/  EXIT ;  /* 0x000000000000794d */ /* 0x000fea0003800000 */
.L_x_0:
[----:B------:R-:W-:-:S00]  /*0120*/  BRA `(.L_x_0) ;  /* 0xfffffffc00fc7947 */ /* 0x000fc0000383ffff */
[----:B------:R-:W-:-:S00]  /*0130*/  NOP ;  /* 0x0000000000007918 */ /* 0x000fc00000000000 */
        /* <DEDUP_REMOVED lines=12> */
.L_x_1:


//--------------------- .nv.shared.reserved.0     --------------------------
	.section	.nv.shared.reserved.0,"aw",@nobits
	.weak		__nv_reservedSMEM_offset_0_alias
	.size		__nv_reservedSMEM_offset_0_alias, 0, 64
	.other		__nv_reservedSMEM_offset_0_alias,@"STO_CUDA_RESERVED_SHARED STV_DEFAULT"
__nv_reservedSMEM_offset_0_alias:
	.zero		0
	.zero		64


//--------------------- .nv.constant0.histgramMakerKernel_naive --------------------------
	.section	.nv.constant0.histgramMakerKernel_naive,"a",@progbits
	.sectionflags	@""
	.align	4
.nv.constant0.histgramMakerKernel_naive:
	.zero		916


//--------------------- SYMBOLS --------------------------

	.type		.nv.reservedSmem.offset0,@object
	.size		.nv.reservedSmem.offset0,0x4
